	.headerflags	@"EF_CUDA_TEXMODE_UNIFIED EF_CUDA_64BIT_ADDRESS EF_CUDA_ACCELERATORS EF_CUDA_SM90 EF_CUDA_VIRTUAL_SM(EF_CUDA_SM90)"
	.elftype	@"ET_EXEC"


//--------------------- .nv.info                  --------------------------
	.section	.nv.info,"",@"SHT_CUDA_INFO"
	.align	4


	//----- nvinfo : EIATTR_REGCOUNT
	.align		4
        /*0000*/ 	.byte	0x04, 0x2f
        /*0002*/ 	.short	(.L_3 - .L_2)
	.align		4
.L_2:
        /*0004*/ 	.word	index@(triton_poi_fused__native_batch_norm_legit_no_training_relu_1)
        /*0008*/ 	.word	0x00000011


	//----- nvinfo : EIATTR_MIN_STACK_SIZE
	.align		4
.L_3:
        /*000c*/ 	.byte	0x04, 0x12
        /*000e*/ 	.short	(.L_5 - .L_4)
	.align		4
.L_4:
        /*0010*/ 	.word	index@(triton_poi_fused__native_batch_norm_legit_no_training_relu_1)
        /*0014*/ 	.word	0x00000000


	//----- nvinfo : EIATTR_FRAME_SIZE
	.align		4
.L_5:
        /*0018*/ 	.byte	0x04, 0x11
        /*001a*/ 	.short	(.L_7 - .L_6)
	.align		4
.L_6:
        /*001c*/ 	.word	index@(triton_poi_fused__native_batch_norm_legit_no_training_relu_1)
        /*0020*/ 	.word	0x00000000


	//----- nvinfo : EIATTR_MIN_STACK_SIZE
	.align		4
.L_7:
        /*0024*/ 	.byte	0x04, 0x12
        /*0026*/ 	.short	(.L_9 - .L_8)
	.align		4
.L_8:
        /*0028*/ 	.word	index@(triton_poi_fused__native_batch_norm_legit_no_training_relu_1)
        /*002c*/ 	.word	0x00000000
.L_9:


//--------------------- .nv.info.triton_poi_fused__native_batch_norm_legit_no_training_relu_1 --------------------------
	.section	.nv.info.triton_poi_fused__native_batch_norm_legit_no_training_relu_1,"",@"SHT_CUDA_INFO"
	.sectionflags	@""
	.align	4


	//----- nvinfo : EIATTR_CUDA_API_VERSION
	.align		4
        /*0000*/ 	.byte	0x04, 0x37
        /*0002*/ 	.short	(.L_11 - .L_10)
.L_10:
        /*0004*/ 	.word	0x0000007c


	//----- nvinfo : EIATTR_KPARAM_INFO
	.align		4
.L_11:
        /*0008*/ 	.byte	0x04, 0x17
        /*000a*/ 	.short	(.L_13 - .L_12)
.L_12:
        /*000c*/ 	.word	0x00000000
        /*0010*/ 	.short	0x0006
        /*0012*/ 	.short	0x0030
        /*0014*/ 	.byte	0x00, 0xf0, 0x11, 0x00


	//----- nvinfo : EIATTR_KPARAM_INFO
	.align		4
.L_13:
        /*0018*/ 	.byte	0x04, 0x17
        /*001a*/ 	.short	(.L_15 - .L_14)
.L_14:
        /*001c*/ 	.word	0x00000000
        /*0020*/ 	.short	0x0005
        /*0022*/ 	.short	0x0028
        /*0024*/ 	.byte	0x00, 0xf4, 0x21, 0x00


	//----- nvinfo : EIATTR_KPARAM_INFO
	.align		4
.L_15:
        /*0028*/ 	.byte	0x04, 0x17
        /*002a*/ 	.short	(.L_17 - .L_16)
.L_16:
        /*002c*/ 	.word	0x00000000
        /*0030*/ 	.short	0x0004
        /*0032*/ 	.short	0x0020
        /*0034*/ 	.byte	0x00, 0xf4, 0x21, 0x00


	//----- nvinfo : EIATTR_KPARAM_INFO
	.align		4
.L_17:
        /*0038*/ 	.byte	0x04, 0x17
        /*003a*/ 	.short	(.L_19 - .L_18)
.L_18:
        /*003c*/ 	.word	0x00000000
        /*0040*/ 	.short	0x0003
        /*0042*/ 	.short	0x0018
        /*0044*/ 	.byte	0x00, 0xf4, 0x21, 0x00


	//----- nvinfo : EIATTR_KPARAM_INFO
	.align		4
.L_19:
        /*0048*/ 	.byte	0x04, 0x17
        /*004a*/ 	.short	(.L_21 - .L_20)
.L_20:
        /*004c*/ 	.word	0x00000000
        /*0050*/ 	.short	0x0002
        /*0052*/ 	.short	0x0010
        /*0054*/ 	.byte	0x00, 0xf4, 0x21, 0x00


	//----- nvinfo : EIATTR_KPARAM_INFO
	.align		4
.L_21:
        /*0058*/ 	.byte	0x04, 0x17
        /*005a*/ 	.short	(.L_23 - .L_22)
.L_22:
        /*005c*/ 	.word	0x00000000
        /*0060*/ 	.short	0x0001
        /*0062*/ 	.short	0x0008
        /*0064*/ 	.byte	0x00, 0xf4, 0x21, 0x00


	//----- nvinfo : EIATTR_KPARAM_INFO
	.align		4
.L_23:
        /*0068*/ 	.byte	0x04, 0x17
        /*006a*/ 	.short	(.L_25 - .L_24)
.L_24:
        /*006c*/ 	.word	0x00000000
        /*0070*/ 	.short	0x0000
        /*0072*/ 	.short	0x0000
        /*0074*/ 	.byte	0x00, 0xf4, 0x21, 0x00


	//----- nvinfo : EIATTR_SPARSE_MMA_MASK
	.align		4
.L_25:
        /*0078*/ 	.byte	0x03, 0x50
        /*007a*/ 	.short	0x0000


	//----- nvinfo : EIATTR_MAXREG_COUNT
	.align		4
        /*007c*/ 	.byte	0x03, 0x1b
        /*007e*/ 	.short	0x00ff


	//----- nvinfo : EIATTR_EXIT_INSTR_OFFSETS
	.align		4
        /*0080*/ 	.byte	0x04, 0x1c
        /*0082*/ 	.short	(.L_27 - .L_26)


	//   ....[0]....
.L_26:
        /*0084*/ 	.word	0x00000350


	//----- nvinfo : EIATTR_REQNTID
	.align		4
.L_27:
        /*0088*/ 	.byte	0x04, 0x10
        /*008a*/ 	.short	(.L_29 - .L_28)
.L_28:
        /*008c*/ 	.word	0x00000100
        /*0090*/ 	.word	0x00000001
        /*0094*/ 	.word	0x00000001


	//----- nvinfo : EIATTR_CBANK_PARAM_SIZE
	.align		4
.L_29:
        /*0098*/ 	.byte	0x03, 0x19
        /*009a*/ 	.short	0x0034


	//----- nvinfo : EIATTR_PARAM_CBANK
	.align		4
        /*009c*/ 	.byte	0x04, 0x0a
        /*009e*/ 	.short	(.L_31 - .L_30)
	.align		4
.L_30:
        /*00a0*/ 	.word	index@(.nv.constant0.triton_poi_fused__native_batch_norm_legit_no_training_relu_1)
        /*00a4*/ 	.short	0x0210
        /*00a6*/ 	.short	0x0034


	//----- nvinfo : EIATTR_SW_WAR
	.align		4
.L_31:
        /*00a8*/ 	.byte	0x04, 0x36
        /*00aa*/ 	.short	(.L_33 - .L_32)
.L_32:
        /*00ac*/ 	.word	0x00000008
.L_33:


//--------------------- .nv.callgraph             --------------------------
	.section	.nv.callgraph,"",@"SHT_CUDA_CALLGRAPH"
	.align	4
	.sectionentsize	8
	.align		4
        /*0000*/ 	.word	0x00000000
	.align		4
        /*0004*/ 	.word	0xffffffff
	.align		4
        /*0008*/ 	.word	0x00000000
	.align		4
        /*000c*/ 	.word	0xfffffffe
	.align		4
        /*0010*/ 	.word	0x00000000
	.align		4
        /*0014*/ 	.word	0xfffffffd
	.align		4
        /*0018*/ 	.word	0x00000000
	.align		4
        /*001c*/ 	.word	0xfffffffc


//--------------------- .nv.constant4             --------------------------
	.section	.nv.constant4,"a",@progbits
	.align	8
	.align		8
.nv.constant4:
        /*0000*/ 	.dword	_$_str
	.align		8
        /*0008*/ 	.dword	_$_str_$_2


//--------------------- .text.triton_poi_fused__native_batch_norm_legit_no_training_relu_1 --------------------------
	.section	.text.triton_poi_fused__native_batch_norm_legit_no_training_relu_1,"ax",@progbits
	.align	128
        .global         triton_poi_fused__native_batch_norm_legit_no_training_relu_1
        .type           triton_poi_fused__native_batch_norm_legit_no_training_relu_1,@function
        .size           triton_poi_fused__native_batch_norm_legit_no_training_relu_1,(.L_x_1 - triton_poi_fused__native_batch_norm_legit_no_training_relu_1)
        .other          triton_poi_fused__native_batch_norm_legit_no_training_relu_1,@"STO_CUDA_ENTRY STV_DEFAULT"
triton_poi_fused__native_batch_norm_legit_no_training_relu_1:
.text.triton_poi_fused__native_batch_norm_legit_no_training_relu_1:
[----:B------:R-:W-:Y:S01]  /*0000*/  LDC R1, c[0x0][0x28] ;  /* 0x00000a00ff017b82 */ /* 0x000fe20000000800 */
[----:B------:R-:W1:Y:S07]  /*0010*/  S2R R0, SR_TID.X ;  /* 0x0000000000007919 */ /* 0x000e6e0000002100 */
[----:B------:R-:W2:Y:S01]  /*0020*/  LDC.64 R6, c[0x0][0x220] ;  /* 0x00008800ff067b82 */ /* 0x000ea20000000a00 */
[----:B------:R-:W-:Y:S01]  /*0030*/  ULDC.64 UR4, c[0x0][0x208] ;  /* 0x0000820000047ab9 */ /* 0x000fe20000000a00 */
[----:B------:R-:W3:Y:S06]  /*0040*/  S2R R5, SR_CTAID.X ;  /* 0x0000000000057919 */ /* 0x000eec0000002500 */
[----:B------:R-:W4:Y:S08]  /*0050*/  LDC.64 R8, c[0x0][0x228] ;  /* 0x00008a00ff087b82 */ /* 0x000f300000000a00 */
[----:B------:R-:W5:Y:S01]  /*0060*/  LDC.64 R10, c[0x0][0x230] ;  /* 0x00008c00ff0a7b82 */ /* 0x000f620000000a00 */
[----:B-1----:R-:W-:-:S02]  /*0070*/  SHF.L.U32 R0, R0, 0x1, RZ ;  /* 0x0000000100007819 */ /* 0x002fc400000006ff */
[----:B---3--:R-:W-:Y:S02]  /*0080*/  SHF.R.S32.HI R3, RZ, 0x16, R5 ;  /* 0x00000016ff037819 */ /* 0x008fe40000011405 */
[----:B------:R-:W-:Y:S02]  /*0090*/  LOP3.LUT R0, R0, 0x1fe, RZ, 0xc0, !PT ;  /* 0x000001fe00007812 */ /* 0x000fe400078ec0ff */
[----:B------:R-:W-:Y:S02]  /*00a0*/  SGXT R3, R3, 0x1 ;  /* 0x000000010303781a */ /* 0x000fe40000000200 */
[----:B------:R-:W-:Y:S02]  /*00b0*/  LEA R0, R5, R0, 0x9 ;  /* 0x0000000005007211 */ /* 0x000fe400078e48ff */
[----:B------:R-:W1:Y:S02]  /*00c0*/  LDC.64 R4, c[0x0][0x218] ;  /* 0x00008600ff047b82 */ /* 0x000e640000000a00 */
[----:B------:R-:W-:-:S04]  /*00d0*/  LEA.HI R3, R3, R0, RZ, 0x8 ;  /* 0x0000000003037211 */ /* 0x000fc800078f40ff */
[----:B------:R-:W-:-:S04]  /*00e0*/  SHF.R.S32.HI R3, RZ, 0x8, R3 ;  /* 0x00000008ff037819 */ /* 0x000fc80000011403 */
[----:B------:R-:W-:-:S04]  /*00f0*/  LEA.HI R2, R3, R3, RZ, 0x8 ;  /* 0x0000000303027211 */ /* 0x000fc800078f40ff */
[----:B------:R-:W-:-:S04]  /*0100*/  LOP3.LUT R2, R2, 0xffffff00, RZ, 0xc0, !PT ;  /* 0xffffff0002027812 */ /* 0x000fc800078ec0ff */
[----:B------:R-:W-:Y:S02]  /*0110*/  IADD3 R13, R3, -R2, RZ ;  /* 0x80000002030d7210 */ /* 0x000fe40007ffe0ff */
[----:B------:R-:W3:Y:S03]  /*0120*/  LDC.64 R2, c[0x0][0x210] ;  /* 0x00008400ff027b82 */ /* 0x000ee60000000a00 */
[----:B--2---:R-:W-:-:S06]  /*0130*/  IMAD.WIDE R6, R13, 0x4, R6 ;  /* 0x000000040d067825 */ /* 0x004fcc00078e0206 */
[----:B------:R-:W2:Y:S01]  /*0140*/  LDG.E.EL R6, desc[UR4][R6.64] ;  /* 0x0000000406067981 */ /* 0x000ea2000c2e1900 */
[----:B-1----:R-:W-:-:S05]  /*0150*/  IMAD.WIDE R4, R13, 0x4, R4 ;  /* 0x000000040d047825 */ /* 0x002fca00078e0204 */
[----:B------:R1:W2:Y:S01]  /*0160*/  LDG.E.EL R12, desc[UR4][R4.64] ;  /* 0x00000004040c7981 */ /* 0x0002a2000c2e1900 */
[----:B---3--:R-:W-:Y:S01]  /*0170*/  IMAD.WIDE R2, R0, 0x4, R2 ;  /* 0x0000000400027825 */ /* 0x008fe200078e0202 */
[----:B------:R-:W-:Y:S01]  /*0180*/  HFMA2.MMA R14, -RZ, RZ, 1.625, 0 ;  /* 0x3e800000ff0e7435 */ /* 0x000fe200000001ff */
[----:B-1----:R-:W1:Y:S04]  /*0190*/  LDC.64 R4, c[0x0][0x238] ;  /* 0x00008e00ff047b82 */ /* 0x002e680000000a00 */
[----:B------:R-:W3:Y:S01]  /*01a0*/  LDG.E.64 R2, desc[UR4][R2.64] ;  /* 0x0000000402027981 */ /* 0x000ee2000c1e1b00 */
[----:B----4-:R-:W-:-:S04]  /*01b0*/  IMAD.WIDE R8, R13, 0x4, R8 ;  /* 0x000000040d087825 */ /* 0x010fc800078e0208 */
[----:B-----5:R-:W-:Y:S02]  /*01c0*/  IMAD.WIDE R10, R13, 0x4, R10 ;  /* 0x000000040d0a7825 */ /* 0x020fe400078e020a */
[----:B------:R-:W4:Y:S04]  /*01d0*/  LDG.E.EL R8, desc[UR4][R8.64] ;  /* 0x0000000408087981 */ /* 0x000f28000c2e1900 */
[----:B------:R-:W4:Y:S01]  /*01e0*/  LDG.E.EL R11, desc[UR4][R10.64] ;  /* 0x000000040a0b7981 */ /* 0x000f22000c2e1900 */
[----:B-1----:R-:W-:-:S04]  /*01f0*/  IMAD.WIDE R4, R0, 0x4, R4 ;  /* 0x0000000400047825 */ /* 0x002fc800078e0204 */
[----:B--2---:R-:W-:-:S04]  /*0200*/  FADD R6, R6, 9.9999997473787516356e-06 ;  /* 0x3727c5ac06067421 */ /* 0x004fc80000000000 */
[----:B------:R-:W1:Y:S02]  /*0210*/  MUFU.SQRT R7, R6 ;  /* 0x0000000600077308 */ /* 0x000e640000002000 */
[C---:B-1----:R-:W-:Y:S02]  /*0220*/  FSETP.GT.AND P0, PT, R7.reuse, 8.50705917302346158658e+37, PT ;  /* 0x7e8000000700780b */ /* 0x042fe40003f04000 */
[----:B------:R-:W-:-:S11]  /*0230*/  FSETP.GEU.AND P1, PT, R7, 1.175494350822287508e-38, PT ;  /* 0x008000000700780b */ /* 0x000fd60003f2e000 */
[----:B------:R-:W-:-:S04]  /*0240*/  @P0 FMUL R7, R7, 0.25 ;  /* 0x3e80000007070820 */ /* 0x000fc80000400000 */
[----:B------:R-:W-:-:S06]  /*0250*/  @!P1 FMUL R7, R7, 16777216 ;  /* 0x4b80000007079820 */ /* 0x000fcc0000400000 */
[----:B------:R-:W1:Y:S01]  /*0260*/  MUFU.RCP R7, R7 ;  /* 0x0000000700077308 */ /* 0x000e620000001000 */
[----:B------:R-:W-:Y:S01]  /*0270*/  FSEL R14, R14, 1, P0 ;  /* 0x3f8000000e0e7808 */ /* 0x000fe20000000000 */
[----:B---3--:R-:W-:-:S04]  /*0280*/  FADD R2, R2, -R12 ;  /* 0x8000000c02027221 */ /* 0x008fc80000000000 */
[----:B------:R-:W-:Y:S01]  /*0290*/  @!P1 FMUL R14, R14, 16777216 ;  /* 0x4b8000000e0e9820 */ /* 0x000fe20000400000 */
[----:B------:R-:W-:-:S03]  /*02a0*/  FADD R3, R3, -R12 ;  /* 0x8000000c03037221 */ /* 0x000fc60000000000 */
[----:B-1----:R-:W-:-:S04]  /*02b0*/  FMUL R14, R7, R14 ;  /* 0x0000000e070e7220 */ /* 0x002fc80000400000 */
[-C--:B------:R-:W-:Y:S01]  /*02c0*/  FMUL R2, R2, R14.reuse ;  /* 0x0000000e02027220 */ /* 0x080fe20000400000 */
[----:B------:R-:W-:-:S03]  /*02d0*/  FMUL R14, R3, R14 ;  /* 0x0000000e030e7220 */ /* 0x000fc60000400000 */
[C-C-:B----4-:R-:W-:Y:S01]  /*02e0*/  FFMA R2, R8.reuse, R2, R11.reuse ;  /* 0x0000000208027223 */ /* 0x150fe2000000000b */
[----:B------:R-:W-:-:S04]  /*02f0*/  FFMA R14, R8, R14, R11 ;  /* 0x0000000e080e7223 */ /* 0x000fc8000000000b */
[----:B------:R-:W-:Y:S02]  /*0300*/  FSETP.GEU.AND P0, PT, R2, RZ, PT ;  /* 0x000000ff0200720b */ /* 0x000fe40003f0e000 */
[----:B------:R-:W-:Y:S02]  /*0310*/  FSETP.GEU.AND P1, PT, R14, RZ, PT ;  /* 0x000000ff0e00720b */ /* 0x000fe40003f2e000 */
[----:B------:R-:W-:Y:S02]  /*0320*/  FSEL R2, R2, RZ, P0 ;  /* 0x000000ff02027208 */ /* 0x000fe40000000000 */
[----:B------:R-:W-:-:S05]  /*0330*/  FSEL R3, R14, RZ, P1 ;  /* 0x000000ff0e037208 */ /* 0x000fca0000800000 */
[----:B------:R-:W-:Y:S01]  /*0340*/  STG.E.64 desc[UR4][R4.64], R2 ;  /* 0x0000000204007986 */ /* 0x000fe2000c101b04 */
[----:B------:R-:W-:Y:S05]  /*0350*/  EXIT ;  /* 0x000000000000794d */ /* 0x000fea0003800000 */
.L_x_0:
[----:B------:R-:W-:-:S00]  /*0360*/  BRA `(.L_x_0) ;  /* 0xfffffffc00fc7947 */ /* 0x000fc0000383ffff */
[----:B------:R-:W-:-:S00]  /*0370*/  NOP ;  /* 0x0000000000007918 */ /* 0x000fc00000000000 */
        /* <DEDUP_REMOVED lines=8> */
.L_x_1:


//--------------------- .nv.global.init           --------------------------
	.section	.nv.global.init,"aw",@progbits
.nv.global.init:
	.type		_$_str,@object
	.size		_$_str,(_$_str_$_2 - _$_str)
_$_str:
        /*0000*/ 	.byte	0x5f, 0x5f, 0x43, 0x55, 0x44, 0x41, 0x5f, 0x46, 0x54, 0x5a, 0x00
	.type		_$_str_$_2,@object
	.size		_$_str_$_2,(.L_1 - _$_str_$_2)
_$_str_$_2:
        /*000b*/ 	.byte	0x5f, 0x5f, 0x43, 0x55, 0x44, 0x41, 0x5f, 0x50, 0x52, 0x45, 0x43, 0x5f, 0x53, 0x51, 0x52, 0x54
        /*001b*/ 	.byte	0x00
.L_1:


//--------------------- .nv.constant0.triton_poi_fused__native_batch_norm_legit_no_training_relu_1 --------------------------
	.section	.nv.constant0.triton_poi_fused__native_batch_norm_legit_no_training_relu_1,"a",@progbits
	.sectionflags	@""
	.align	4
.nv.constant0.triton_poi_fused__native_batch_norm_legit_no_training_relu_1:
	.zero		580
